	.headerflags	@"EF_CUDA_TEXMODE_UNIFIED EF_CUDA_64BIT_ADDRESS EF_CUDA_ACCELERATORS EF_CUDA_SM90 EF_CUDA_VIRTUAL_SM(EF_CUDA_SM90)"
	.elftype	@"ET_EXEC"


//--------------------- .nv.info                  --------------------------
	.section	.nv.info,"",@"SHT_CUDA_INFO"
	.align	4


	//----- nvinfo : EIATTR_REGCOUNT
	.align		4
        /*0000*/ 	.byte	0x04, 0x2f
        /*0002*/ 	.short	(.L_2 - .L_1)
	.align		4
.L_1:
        /*0004*/ 	.word	index@(triton_per_fused_native_group_norm_relu_threshold_backward_0)
        /*0008*/ 	.word	0x00000017


	//----- nvinfo : EIATTR_MIN_STACK_SIZE
	.align		4
.L_2:
        /*000c*/ 	.byte	0x04, 0x12
        /*000e*/ 	.short	(.L_4 - .L_3)
	.align		4
.L_3:
        /*0010*/ 	.word	index@(triton_per_fused_native_group_norm_relu_threshold_backward_0)
        /*0014*/ 	.word	0x00000000


	//----- nvinfo : EIATTR_FRAME_SIZE
	.align		4
.L_4:
        /*0018*/ 	.byte	0x04, 0x11
        /*001a*/ 	.short	(.L_6 - .L_5)
	.align		4
.L_5:
        /*001c*/ 	.word	index@(triton_per_fused_native_group_norm_relu_threshold_backward_0)
        /*0020*/ 	.word	0x00000000


	//----- nvinfo : EIATTR_MIN_STACK_SIZE
	.align		4
.L_6:
        /*0024*/ 	.byte	0x04, 0x12
        /*0026*/ 	.short	(.L_8 - .L_7)
	.align		4
.L_7:
        /*0028*/ 	.word	index@(triton_per_fused_native_group_norm_relu_threshold_backward_0)
        /*002c*/ 	.word	0x00000000
.L_8:


//--------------------- .nv.info.triton_per_fused_native_group_norm_relu_threshold_backward_0 --------------------------
	.section	.nv.info.triton_per_fused_native_group_norm_relu_threshold_backward_0,"",@"SHT_CUDA_INFO"
	.sectionflags	@""
	.align	4


	//----- nvinfo : EIATTR_CUDA_API_VERSION
	.align		4
        /*0000*/ 	.byte	0x04, 0x37
        /*0002*/ 	.short	(.L_10 - .L_9)
.L_9:
        /*0004*/ 	.word	0x0000007c


	//----- nvinfo : EIATTR_KPARAM_INFO
	.align		4
.L_10:
        /*0008*/ 	.byte	0x04, 0x17
        /*000a*/ 	.short	(.L_12 - .L_11)
.L_11:
        /*000c*/ 	.word	0x00000000
        /*0010*/ 	.short	0x0008
        /*0012*/ 	.short	0x003c
        /*0014*/ 	.byte	0x00, 0xf0, 0x11, 0x00


	//----- nvinfo : EIATTR_KPARAM_INFO
	.align		4
.L_12:
        /*0018*/ 	.byte	0x04, 0x17
        /*001a*/ 	.short	(.L_14 - .L_13)
.L_13:
        /*001c*/ 	.word	0x00000000
        /*0020*/ 	.short	0x0007
        /*0022*/ 	.short	0x0038
        /*0024*/ 	.byte	0x00, 0xf0, 0x11, 0x00


	//----- nvinfo : EIATTR_KPARAM_INFO
	.align		4
.L_14:
        /*0028*/ 	.byte	0x04, 0x17
        /*002a*/ 	.short	(.L_16 - .L_15)
.L_15:
        /*002c*/ 	.word	0x00000000
        /*0030*/ 	.short	0x0006
        /*0032*/ 	.short	0x0030
        /*0034*/ 	.byte	0x00, 0xf4, 0x21, 0x00


	//----- nvinfo : EIATTR_KPARAM_INFO
	.align		4
.L_16:
        /*0038*/ 	.byte	0x04, 0x17
        /*003a*/ 	.short	(.L_18 - .L_17)
.L_17:
        /*003c*/ 	.word	0x00000000
        /*0040*/ 	.short	0x0005
        /*0042*/ 	.short	0x0028
        /*0044*/ 	.byte	0x00, 0xf4, 0x21, 0x00


	//----- nvinfo : EIATTR_KPARAM_INFO
	.align		4
.L_18:
        /*0048*/ 	.byte	0x04, 0x17
        /*004a*/ 	.short	(.L_20 - .L_19)
.L_19:
        /*004c*/ 	.word	0x00000000
        /*0050*/ 	.short	0x0004
        /*0052*/ 	.short	0x0020
        /*0054*/ 	.byte	0x00, 0xf4, 0x21, 0x00


	//----- nvinfo : EIATTR_KPARAM_INFO
	.align		4
.L_20:
        /*0058*/ 	.byte	0x04, 0x17
        /*005a*/ 	.short	(.L_22 - .L_21)
.L_21:
        /*005c*/ 	.word	0x00000000
        /*0060*/ 	.short	0x0003
        /*0062*/ 	.short	0x0018
        /*0064*/ 	.byte	0x00, 0xf4, 0x21, 0x00


	//----- nvinfo : EIATTR_KPARAM_INFO
	.align		4
.L_22:
        /*0068*/ 	.byte	0x04, 0x17
        /*006a*/ 	.short	(.L_24 - .L_23)
.L_23:
        /*006c*/ 	.word	0x00000000
        /*0070*/ 	.short	0x0002
        /*0072*/ 	.short	0x0010
        /*0074*/ 	.byte	0x00, 0xf4, 0x21, 0x00


	//----- nvinfo : EIATTR_KPARAM_INFO
	.align		4
.L_24:
        /*0078*/ 	.byte	0x04, 0x17
        /*007a*/ 	.short	(.L_26 - .L_25)
.L_25:
        /*007c*/ 	.word	0x00000000
        /*0080*/ 	.short	0x0001
        /*0082*/ 	.short	0x0008
        /*0084*/ 	.byte	0x00, 0xf4, 0x21, 0x00


	//----- nvinfo : EIATTR_KPARAM_INFO
	.align		4
.L_26:
        /*0088*/ 	.byte	0x04, 0x17
        /*008a*/ 	.short	(.L_28 - .L_27)
.L_27:
        /*008c*/ 	.word	0x00000000
        /*0090*/ 	.short	0x0000
        /*0092*/ 	.short	0x0000
        /*0094*/ 	.byte	0x00, 0xf4, 0x21, 0x00


	//----- nvinfo : EIATTR_SPARSE_MMA_MASK
	.align		4
.L_28:
        /*0098*/ 	.byte	0x03, 0x50
        /*009a*/ 	.short	0x0000


	//----- nvinfo : EIATTR_MAXREG_COUNT
	.align		4
        /*009c*/ 	.byte	0x03, 0x1b
        /*009e*/ 	.short	0x00ff


	//----- nvinfo : EIATTR_COOP_GROUP_MASK_REGIDS
	.align		4
        /*00a0*/ 	.byte	0x04, 0x29
        /*00a2*/ 	.short	(.L_30 - .L_29)


	//   ....[0]....
.L_29:
        /*00a4*/ 	.word	0xffffffff


	//   ....[1]....
        /*00a8*/ 	.word	0xffffffff


	//   ....[2]....
        /*00ac*/ 	.word	0xffffffff


	//   ....[3]....
        /*00b0*/ 	.word	0xffffffff


	//   ....[4]....
        /*00b4*/ 	.word	0xffffffff


	//   ....[5]....
        /*00b8*/ 	.word	0xffffffff


	//----- nvinfo : EIATTR_COOP_GROUP_INSTR_OFFSETS
	.align		4
.L_30:
        /*00bc*/ 	.byte	0x04, 0x28
        /*00be*/ 	.short	(.L_32 - .L_31)


	//   ....[0]....
.L_31:
        /*00c0*/ 	.word	0x00000250


	//   ....[1]....
        /*00c4*/ 	.word	0x00000270


	//   ....[2]....
        /*00c8*/ 	.word	0x00000290


	//   ....[3]....
        /*00cc*/ 	.word	0x00000300


	//   ....[4]....
        /*00d0*/ 	.word	0x00000340


	//   ....[5]....
        /*00d4*/ 	.word	0x000003c0


	//----- nvinfo : EIATTR_EXIT_INSTR_OFFSETS
	.align		4
.L_32:
        /*00d8*/ 	.byte	0x04, 0x1c
        /*00da*/ 	.short	(.L_34 - .L_33)


	//   ....[0]....
.L_33:
        /*00dc*/ 	.word	0x00000600


	//   ....[1]....
        /*00e0*/ 	.word	0x00000630


	//----- nvinfo : EIATTR_REQNTID
	.align		4
.L_34:
        /*00e4*/ 	.byte	0x04, 0x10
        /*00e6*/ 	.short	(.L_36 - .L_35)
.L_35:
        /*00e8*/ 	.word	0x00000040
        /*00ec*/ 	.word	0x00000001
        /*00f0*/ 	.word	0x00000001


	//----- nvinfo : EIATTR_CBANK_PARAM_SIZE
	.align		4
.L_36:
        /*00f4*/ 	.byte	0x03, 0x19
        /*00f6*/ 	.short	0x0040


	//----- nvinfo : EIATTR_PARAM_CBANK
	.align		4
        /*00f8*/ 	.byte	0x04, 0x0a
        /*00fa*/ 	.short	(.L_38 - .L_37)
	.align		4
.L_37:
        /*00fc*/ 	.word	index@(.nv.constant0.triton_per_fused_native_group_norm_relu_threshold_backward_0)
        /*0100*/ 	.short	0x0210
        /*0102*/ 	.short	0x0040


	//----- nvinfo : EIATTR_SW_WAR
	.align		4
.L_38:
        /*0104*/ 	.byte	0x04, 0x36
        /*0106*/ 	.short	(.L_40 - .L_39)
.L_39:
        /*0108*/ 	.word	0x00000008
.L_40:


//--------------------- .nv.callgraph             --------------------------
	.section	.nv.callgraph,"",@"SHT_CUDA_CALLGRAPH"
	.align	4
	.sectionentsize	8
	.align		4
        /*0000*/ 	.word	0x00000000
	.align		4
        /*0004*/ 	.word	0xffffffff
	.align		4
        /*0008*/ 	.word	0x00000000
	.align		4
        /*000c*/ 	.word	0xfffffffe
	.align		4
        /*0010*/ 	.word	0x00000000
	.align		4
        /*0014*/ 	.word	0xfffffffd
	.align		4
        /*0018*/ 	.word	0x00000000
	.align		4
        /*001c*/ 	.word	0xfffffffc


//--------------------- .nv.constant4             --------------------------
	.section	.nv.constant4,"a",@progbits
	.align	8
	.align		8
.nv.constant4:
        /*0000*/ 	.dword	_$_str


//--------------------- .text.triton_per_fused_native_group_norm_relu_threshold_backward_0 --------------------------
	.section	.text.triton_per_fused_native_group_norm_relu_threshold_backward_0,"ax",@progbits
	.sectionflags	@"SHF_BARRIERS=1"
	.align	128
        .global         triton_per_fused_native_group_norm_relu_threshold_backward_0
        .type           triton_per_fused_native_group_norm_relu_threshold_backward_0,@function
        .size           triton_per_fused_native_group_norm_relu_threshold_backward_0,(.L_x_1 - triton_per_fused_native_group_norm_relu_threshold_backward_0)
        .other          triton_per_fused_native_group_norm_relu_threshold_backward_0,@"STO_CUDA_ENTRY STV_DEFAULT"
triton_per_fused_native_group_norm_relu_threshold_backward_0:
.text.triton_per_fused_native_group_norm_relu_threshold_backward_0:
[----:B------:R-:W0:Y:S01]  /*0000*/  LDC R1, c[0x0][0x28] ;  /* 0x00000a00ff017b82 */ /* 0x000e220000000800 */
[----:B------:R-:W1:Y:S07]  /*0010*/  S2R R3, SR_TID.X ;  /* 0x0000000000037919 */ /* 0x000e6e0000002100 */
[----:B------:R-:W2:Y:S01]  /*0020*/  LDC.64 R10, c[0x0][0x210] ;  /* 0x00008400ff0a7b82 */ /* 0x000ea20000000a00 */
[----:B------:R-:W-:Y:S01]  /*0030*/  ULDC.64 UR6, c[0x0][0x208] ;  /* 0x0000820000067ab9 */ /* 0x000fe20000000a00 */
[----:B------:R-:W3:Y:S06]  /*0040*/  S2R R14, SR_CTAID.X ;  /* 0x00000000000e7919 */ /* 0x000eec0000002500 */
[----:B------:R-:W4:Y:S08]  /*0050*/  LDC.64 R12, c[0x0][0x218] ;  /* 0x00008600ff0c7b82 */ /* 0x000f300000000a00 */
[----:B------:R-:W5:Y:S01]  /*0060*/  LDC.64 R8, c[0x0][0x220] ;  /* 0x00008800ff087b82 */ /* 0x000f620000000a00 */
[----:B-1----:R-:W-:Y:S01]  /*0070*/  SHF.R.U32.HI R7, RZ, 0x3, R3 ;  /* 0x00000003ff077819 */ /* 0x002fe20000011603 */
[----:B------:R-:W-:-:S02]  /*0080*/  IMAD.SHL.U32 R0, R3, 0x2, RZ ;  /* 0x0000000203007824 */ /* 0x000fc400078e00ff */
[----:B---3--:R-:W-:Y:S01]  /*0090*/  IMAD.SHL.U32 R2, R14, 0x8, RZ ;  /* 0x000000080e027824 */ /* 0x008fe200078e00ff */
[----:B------:R-:W-:Y:S02]  /*00a0*/  SGXT.U32 R7, R7, 0x3 ;  /* 0x000000030707781a */ /* 0x000fe40000000000 */
[----:B------:R-:W-:Y:S02]  /*00b0*/  LOP3.LUT R5, R0, 0xe, RZ, 0xc0, !PT ;  /* 0x0000000e00057812 */ /* 0x000fe400078ec0ff */
[----:B------:R-:W-:-:S04]  /*00c0*/  LOP3.LUT R6, R2, R7, RZ, 0xfc, !PT ;  /* 0x0000000702067212 */ /* 0x000fc800078efcff */
[C---:B------:R-:W-:Y:S01]  /*00d0*/  ISETP.GE.AND P1, PT, R6.reuse, 0x10, PT ;  /* 0x000000100600780c */ /* 0x040fe20003f26270 */
[----:B------:R-:W-:Y:S01]  /*00e0*/  IMAD R0, R6, 0x10, R5 ;  /* 0x0000001006007824 */ /* 0x000fe200078e0205 */
[----:B------:R-:W-:-:S03]  /*00f0*/  CS2R R4, SRZ ;  /* 0x0000000000047805 */ /* 0x000fc6000001ff00 */
[----:B--2---:R-:W-:-:S08]  /*0100*/  IMAD.WIDE R10, R0, 0x4, R10 ;  /* 0x00000004000a7825 */ /* 0x004fd000078e020a */
[----:B------:R-:W2:Y:S01]  /*0110*/  @!P1 LDG.E.64 R4, desc[UR6][R10.64] ;  /* 0x000000060a049981 */ /* 0x000ea2000c1e1b00 */
[----:B------:R-:W-:-:S04]  /*0120*/  SHF.R.S32.HI R15, RZ, 0x1c, R14 ;  /* 0x0000001cff0f7819 */ /* 0x000fc8000001140e */
[----:B------:R-:W-:-:S04]  /*0130*/  SGXT R15, R15, 0x1 ;  /* 0x000000010f0f781a */ /* 0x000fc80000000200 */
[----:B------:R-:W-:-:S04]  /*0140*/  LEA.HI R15, R15, R6, RZ, 0x2 ;  /* 0x000000060f0f7211 */ /* 0x000fc800078f10ff */
[----:B------:R-:W-:-:S05]  /*0150*/  LOP3.LUT R15, R15, 0xfffffffc, RZ, 0xc0, !PT ;  /* 0xfffffffc0f0f7812 */ /* 0x000fca00078ec0ff */
[----:B------:R-:W-:Y:S01]  /*0160*/  IMAD.IADD R15, R6, 0x1, -R15 ;  /* 0x00000001060f7824 */ /* 0x000fe200078e0a0f */
[----:B------:R-:W-:-:S03]  /*0170*/  HFMA2.MMA R6, -RZ, RZ, 0, 0 ;  /* 0x00000000ff067435 */ /* 0x000fc600000001ff */
[----:B----4-:R-:W-:-:S04]  /*0180*/  IMAD.WIDE R12, R15, 0x4, R12 ;  /* 0x000000040f0c7825 */ /* 0x010fc800078e020c */
[----:B-----5:R-:W-:-:S03]  /*0190*/  IMAD.WIDE R14, R15, 0x4, R8 ;  /* 0x000000040f0e7825 */ /* 0x020fc600078e0208 */
[----:B------:R1:W3:Y:S01]  /*01a0*/  @!P1 LDG.E.EL R6, desc[UR6][R12.64] ;  /* 0x000000060c069981 */ /* 0x0002e2000c2e1900 */
[----:B------:R-:W-:-:S06]  /*01b0*/  IMAD.MOV.U32 R9, RZ, RZ, RZ ;  /* 0x000000ffff097224 */ /* 0x000fcc00078e00ff */
[----:B------:R4:W3:Y:S01]  /*01c0*/  @!P1 LDG.E.EL R9, desc[UR6][R14.64] ;  /* 0x000000060e099981 */ /* 0x0008e2000c2e1900 */
[----:B------:R-:W5:Y:S01]  /*01d0*/  S2UR UR5, SR_CgaCtaId ;  /* 0x00000000000579c3 */ /* 0x000f620000008800 */
[----:B------:R-:W-:Y:S02]  /*01e0*/  UMOV UR4, 0x400 ;  /* 0x0000040000047882 */ /* 0x000fe40000000000 */
[----:B-----5:R-:W-:Y:S01]  /*01f0*/  UPRMT UR4, UR5, 0x654, UR4 ;  /* 0x0000065405047896 */ /* 0x020fe20008000004 */
[----:B------:R-:W-:Y:S01]  /*0200*/  IMAD.MOV.U32 R19, RZ, RZ, 0x3d800000 ;  /* 0x3d800000ff137424 */ /* 0x000fe200078e00ff */
[----:B--2---:R-:W-:Y:S02]  /*0210*/  SEL R10, R4, RZ, !P1 ;  /* 0x000000ff040a7207 */ /* 0x004fe40004800000 */
[----:B------:R-:W-:-:S05]  /*0220*/  SEL R16, R5, RZ, !P1 ;  /* 0x000000ff05107207 */ /* 0x000fca0004800000 */
[----:B------:R-:W-:-:S05]  /*0230*/  FADD R4, R10, R16 ;  /* 0x000000100a047221 */ /* 0x000fca0000000000 */
[----:B------:R-:W-:-:S05]  /*0240*/  FSEL R4, R4, RZ, !P1 ;  /* 0x000000ff04047208 */ /* 0x000fca0004800000 */
[----:B------:R-:W2:Y:S02]  /*0250*/  SHFL.BFLY PT, R5, R4, 0x4, 0x1f ;  /* 0x0c801f0004057f89 */ /* 0x000ea400000e0000 */
[----:B--2---:R-:W-:-:S05]  /*0260*/  FADD R5, R4, R5 ;  /* 0x0000000504057221 */ /* 0x004fca0000000000 */
[----:B------:R-:W2:Y:S02]  /*0270*/  SHFL.BFLY PT, R8, R5, 0x2, 0x1f ;  /* 0x0c401f0005087f89 */ /* 0x000ea400000e0000 */
[----:B--2---:R-:W-:-:S05]  /*0280*/  FADD R8, R5, R8 ;  /* 0x0000000805087221 */ /* 0x004fca0000000000 */
[----:B------:R-:W2:Y:S02]  /*0290*/  SHFL.BFLY PT, R11, R8, 0x1, 0x1f ;  /* 0x0c201f00080b7f89 */ /* 0x000ea400000e0000 */
[----:B--2---:R-:W-:-:S04]  /*02a0*/  FADD R11, R8, R11 ;  /* 0x0000000b080b7221 */ /* 0x004fc80000000000 */
[C---:B-1----:R-:W-:Y:S01]  /*02b0*/  FFMA R13, R11.reuse, -0.0625, R16 ;  /* 0xbd8000000b0d7823 */ /* 0x042fe20000000010 */
[----:B------:R-:W-:-:S03]  /*02c0*/  FFMA R10, R11, -0.0625, R10 ;  /* 0xbd8000000b0a7823 */ /* 0x000fc6000000000a */
[----:B----4-:R-:W-:-:S04]  /*02d0*/  FMUL R15, R13, R13 ;  /* 0x0000000d0d0f7220 */ /* 0x010fc80000400000 */
[----:B------:R-:W-:-:S05]  /*02e0*/  FFMA R15, R10, R10, R15 ;  /* 0x0000000a0a0f7223 */ /* 0x000fca000000000f */
[----:B------:R-:W-:-:S05]  /*02f0*/  FSEL R15, R15, RZ, !P1 ;  /* 0x000000ff0f0f7208 */ /* 0x000fca0004800000 */
[----:B------:R-:W1:Y:S01]  /*0300*/  SHFL.BFLY PT, R4, R15, 0x4, 0x1f ;  /* 0x0c801f000f047f89 */ /* 0x000e6200000e0000 */
[----:B------:R-:W-:-:S05]  /*0310*/  LEA R8, R7, UR4, 0x2 ;  /* 0x0000000407087c11 */ /* 0x000fca000f8e10ff */
[----:B------:R-:W-:Y:S01]  /*0320*/  STS [R8], R11 ;  /* 0x0000000b08007388 */ /* 0x000fe20000000800 */
[----:B-1----:R-:W-:-:S05]  /*0330*/  FADD R14, R15, R4 ;  /* 0x000000040f0e7221 */ /* 0x002fca0000000000 */
[----:B------:R-:W1:Y:S01]  /*0340*/  SHFL.BFLY PT, R5, R14, 0x2, 0x1f ;  /* 0x0c401f000e057f89 */ /* 0x000e6200000e0000 */
[----:B------:R-:W-:-:S04]  /*0350*/  LOP3.LUT R4, R3, 0x7, RZ, 0xc0, !PT ;  /* 0x0000000703047812 */ /* 0x000fc800078ec0ff */
[----:B------:R-:W-:Y:S01]  /*0360*/  LEA R12, R4, UR4, 0x2 ;  /* 0x00000004040c7c11 */ /* 0x000fe2000f8e10ff */
[----:B------:R-:W-:Y:S01]  /*0370*/  BAR.SYNC.DEFER_BLOCKING 0x0 ;  /* 0x0000000000007b1d */ /* 0x000fe20000010000 */
[----:B------:R-:W-:Y:S02]  /*0380*/  LOP3.LUT P0, RZ, R3, 0x38, RZ, 0xc0, !PT ;  /* 0x0000003803ff7812 */ /* 0x000fe4000780c0ff */
[----:B------:R-:W-:-:S03]  /*0390*/  LOP3.LUT R17, R2, 0x7, R3, 0xf8, !PT ;  /* 0x0000000702117812 */ /* 0x000fc600078ef803 */
[----:B------:R-:W-:Y:S01]  /*03a0*/  ULDC.64 UR4, c[0x0][0x238] ;  /* 0x00008e0000047ab9 */ /* 0x000fe20000000a00 */
[----:B-1----:R-:W-:-:S05]  /*03b0*/  FADD R5, R14, R5 ;  /* 0x000000050e057221 */ /* 0x002fca0000000000 */
[----:B------:R-:W1:Y:S04]  /*03c0*/  SHFL.BFLY PT, R16, R5, 0x1, 0x1f ;  /* 0x0c201f0005107f89 */ /* 0x000e6800000e0000 */
[----:B------:R-:W-:Y:S01]  /*03d0*/  LDS R7, [R12] ;  /* 0x000000000c077984 */ /* 0x000fe20000000800 */
[----:B-1----:R-:W-:Y:S01]  /*03e0*/  FADD R15, R5, R16 ;  /* 0x00000010050f7221 */ /* 0x002fe20000000000 */
[----:B------:R-:W-:Y:S08]  /*03f0*/  BAR.SYNC.DEFER_BLOCKING 0x0 ;  /* 0x0000000000007b1d */ /* 0x000ff00000010000 */
[----:B------:R-:W1:Y:S01]  /*0400*/  LDC.64 R4, c[0x0][0x230] ;  /* 0x00008c00ff047b82 */ /* 0x000e620000000a00 */
[----:B------:R2:W-:Y:S07]  /*0410*/  STS [R8], R15 ;  /* 0x0000000f08007388 */ /* 0x0005ee0000000800 */
[----:B------:R-:W-:Y:S01]  /*0420*/  BAR.SYNC.DEFER_BLOCKING 0x0 ;  /* 0x0000000000007b1d */ /* 0x000fe20000010000 */
[----:B------:R-:W-:-:S06]  /*0430*/  FFMA R16, R15, R19, 9.9999997473787516356e-06 ;  /* 0x3727c5ac0f107423 */ /* 0x000fcc0000000013 */
[----:B------:R-:W4:Y:S01]  /*0440*/  MUFU.RSQ R16, R16 ;  /* 0x0000001000107308 */ /* 0x000f220000001400 */
[----:B------:R5:W1:Y:S01]  /*0450*/  LDS R14, [R12] ;  /* 0x000000000c0e7984 */ /* 0x000a620000000800 */
[-C--:B----4-:R-:W-:Y:S01]  /*0460*/  FMUL R20, R13, R16.reuse ;  /* 0x000000100d147220 */ /* 0x090fe20000400000 */
[----:B------:R-:W-:Y:S02]  /*0470*/  FMUL R18, R10, R16 ;  /* 0x000000100a127220 */ /* 0x000fe40000400000 */
[----:B------:R-:W4:Y:S01]  /*0480*/  LDC.64 R10, c[0x0][0x240] ;  /* 0x00009000ff0a7b82 */ /* 0x000f220000000a00 */
[-CC-:B---3--:R-:W-:Y:S01]  /*0490*/  FFMA R20, R20, R6.reuse, R9.reuse ;  /* 0x0000000614147223 */ /* 0x188fe20000000009 */
[----:B------:R-:W-:-:S04]  /*04a0*/  FFMA R18, R18, R6, R9 ;  /* 0x0000000612127223 */ /* 0x000fc80000000009 */
[----:B------:R-:W-:Y:S02]  /*04b0*/  FSETP.GEU.AND P3, PT, R20, RZ, PT ;  /* 0x000000ff1400720b */ /* 0x000fe40003f6e000 */
[----:B------:R-:W-:Y:S01]  /*04c0*/  FSETP.GEU.AND P2, PT, R18, RZ, PT ;  /* 0x000000ff1200720b */ /* 0x000fe20003f4e000 */
[----:B--2---:R-:W2:Y:S01]  /*04d0*/  LDC.64 R8, c[0x0][0x228] ;  /* 0x00008a00ff087b82 */ /* 0x004ea20000000a00 */
[----:B------:R-:W-:Y:S02]  /*04e0*/  FSEL R3, R20, RZ, P3 ;  /* 0x000000ff14037208 */ /* 0x000fe40001800000 */
[----:B------:R-:W-:Y:S02]  /*04f0*/  FSEL R2, R18, RZ, P2 ;  /* 0x000000ff12027208 */ /* 0x000fe40001000000 */
[----:B------:R-:W-:Y:S02]  /*0500*/  FSETP.GTU.AND P3, PT, R3, RZ, PT ;  /* 0x000000ff0300720b */ /* 0x000fe40003f6c000 */
[----:B------:R-:W-:-:S02]  /*0510*/  FSETP.GTU.AND P2, PT, R2, RZ, PT ;  /* 0x000000ff0200720b */ /* 0x000fc40003f4c000 */
[----:B------:R-:W-:Y:S02]  /*0520*/  ISETP.LT.AND P0, PT, R17, 0x10, !P0 ;  /* 0x000000101100780c */ /* 0x000fe40004701270 */
[----:B-----5:R-:W-:Y:S02]  /*0530*/  IADD3 R12, P4, R0, UR4, RZ ;  /* 0x00000004000c7c10 */ /* 0x020fe4000ff9e0ff */
[----:B------:R-:W-:Y:S01]  /*0540*/  SEL R6, RZ, 0x1, P2 ;  /* 0x00000001ff067807 */ /* 0x000fe20001000000 */
[----:B-1----:R-:W-:-:S04]  /*0550*/  IMAD.WIDE R4, R0, 0x4, R4 ;  /* 0x0000000400047825 */ /* 0x002fc800078e0204 */
[----:B0-----:R-:W-:-:S04]  /*0560*/  FFMA R14, R14, R19, 9.9999997473787516356e-06 ;  /* 0x3727c5ac0e0e7423 */ /* 0x001fc80000000013 */
[----:B------:R-:W0:Y:S01]  /*0570*/  MUFU.RSQ R15, R14 ;  /* 0x0000000e000f7308 */ /* 0x000e220000001400 */
[----:B------:R-:W-:Y:S01]  /*0580*/  SEL R19, RZ, 0x100, P3 ;  /* 0x00000100ff137807 */ /* 0x000fe20001800000 */
[C---:B----4-:R-:W-:Y:S01]  /*0590*/  IMAD.WIDE R10, R17.reuse, 0x4, R10 ;  /* 0x00000004110a7825 */ /* 0x050fe200078e020a */
[----:B------:R-:W-:Y:S02]  /*05a0*/  LEA.HI.X.SX32 R13, R0, UR5, 0x1, P4 ;  /* 0x00000005000d7c11 */ /* 0x000fe4000a0f0eff */
[----:B------:R-:W-:Y:S01]  /*05b0*/  IADD3 R19, R6, R19, RZ ;  /* 0x0000001306137210 */ /* 0x000fe20007ffe0ff */
[----:B------:R1:W-:Y:S04]  /*05c0*/  @!P1 STG.E.64 desc[UR6][R4.64], R2 ;  /* 0x0000000204009986 */ /* 0x0003e8000c101b06 */
[----:B------:R1:W-:Y:S01]  /*05d0*/  @!P1 STG.E.U16 desc[UR6][R12.64], R19 ;  /* 0x000000130c009986 */ /* 0x0003e2000c101506 */
[----:B--2---:R-:W-:-:S03]  /*05e0*/  IMAD.WIDE R8, R17, 0x4, R8 ;  /* 0x0000000411087825 */ /* 0x004fc600078e0208 */
[----:B0-----:R1:W-:Y:S01]  /*05f0*/  @P0 STG.E desc[UR6][R10.64], R15 ;  /* 0x0000000f0a000986 */ /* 0x0013e2000c101906 */
[----:B------:R-:W-:Y:S05]  /*0600*/  @!P0 EXIT ;  /* 0x000000000000894d */ /* 0x000fea0003800000 */
[----:B------:R-:W-:-:S05]  /*0610*/  FMUL R7, R7, 0.0625 ;  /* 0x3d80000007077820 */ /* 0x000fca0000400000 */
[----:B------:R-:W-:Y:S01]  /*0620*/  STG.E desc[UR6][R8.64], R7 ;  /* 0x0000000708007986 */ /* 0x000fe2000c101906 */
[----:B------:R-:W-:Y:S05]  /*0630*/  EXIT ;  /* 0x000000000000794d */ /* 0x000fea0003800000 */
.L_x_0:
[----:B------:R-:W-:-:S00]  /*0640*/  BRA `(.L_x_0) ;  /* 0xfffffffc00fc7947 */ /* 0x000fc0000383ffff */
[----:B------:R-:W-:-:S00]  /*0650*/  NOP ;  /* 0x0000000000007918 */ /* 0x000fc00000000000 */
        /* <DEDUP_REMOVED lines=10> */
.L_x_1:


//--------------------- .nv.global.init           --------------------------
	.section	.nv.global.init,"aw",@progbits
.nv.global.init:
	.type		_$_str,@object
	.size		_$_str,(.L_0 - _$_str)
_$_str:
        /*0000*/ 	.byte	0x5f, 0x5f, 0x43, 0x55, 0x44, 0x41, 0x5f, 0x46, 0x54, 0x5a, 0x00
.L_0:


//--------------------- .nv.shared.triton_per_fused_native_group_norm_relu_threshold_backward_0 --------------------------
	.section	.nv.shared.triton_per_fused_native_group_norm_relu_threshold_backward_0,"aw",@nobits
	.sectionflags	@""
	.align	16
	.zero		1024


//--------------------- .nv.constant0.triton_per_fused_native_group_norm_relu_threshold_backward_0 --------------------------
	.section	.nv.constant0.triton_per_fused_native_group_norm_relu_threshold_backward_0,"a",@progbits
	.sectionflags	@""
	.align	4
.nv.constant0.triton_per_fused_native_group_norm_relu_threshold_backward_0:
	.zero		592
